//
// Generated by NVIDIA NVVM Compiler
//
// Compiler Build ID: CL-36424714
// Cuda compilation tools, release 13.0, V13.0.88
// Based on NVVM 20.0.0
//

.version 9.0
.target sm_100
.address_size 64

	// .globl	_Z12add_matricesiiiiPKdPd

.visible .entry _Z12add_matricesiiiiPKdPd(
	.param .u32 _Z12add_matricesiiiiPKdPd_param_0,
	.param .u32 _Z12add_matricesiiiiPKdPd_param_1,
	.param .u32 _Z12add_matricesiiiiPKdPd_param_2,
	.param .u32 _Z12add_matricesiiiiPKdPd_param_3,
	.param .u64 .ptr .align 1 _Z12add_matricesiiiiPKdPd_param_4,
	.param .u64 .ptr .align 1 _Z12add_matricesiiiiPKdPd_param_5
)
{
	.reg .pred 	%p<8>;
	.reg .b32 	%r<37>;
	.reg .b32 	%f<4>;
	.reg .b64 	%rd<17>;
	.reg .b64 	%fd<24>;

	ld.param.u32 	%r15, [_Z12add_matricesiiiiPKdPd_param_0];
	ld.param.u32 	%r16, [_Z12add_matricesiiiiPKdPd_param_2];
	ld.param.u32 	%r17, [_Z12add_matricesiiiiPKdPd_param_3];
	ld.param.u64 	%rd3, [_Z12add_matricesiiiiPKdPd_param_4];
	ld.param.u64 	%rd2, [_Z12add_matricesiiiiPKdPd_param_5];
	cvta.to.global.u64 	%rd1, %rd3;
	mov.u32 	%r18, %ctaid.x;
	mov.u32 	%r19, %ntid.x;
	mov.u32 	%r20, %tid.x;
	mad.lo.s32 	%r1, %r18, %r19, %r20;
	cvt.rn.f32.s32 	%f1, %r1;
	cvt.rn.f32.s32 	%f2, %r17;
	div.rn.f32 	%f3, %f1, %f2;
	cvt.rzi.s32.f32 	%r2, %f3;
	setp.eq.s32 	%p1, %r15, %r2;
	@%p1 bra 	$L__BB0_9;
	mul.wide.s32 	%rd4, %r1, 8;
	add.s64 	%rd5, %rd1, %rd4;
	ld.global.f64 	%fd23, [%rd5];
	rem.s32 	%r3, %r1, %r17;
	mul.lo.s32 	%r4, %r17, %r15;
	add.s32 	%r21, %r2, %r15;
	mad.lo.s32 	%r35, %r21, %r17, %r3;
	setp.ge.s32 	%p2, %r35, %r16;
	@%p2 bra 	$L__BB0_8;
	add.s32 	%r22, %r35, %r4;
	max.s32 	%r23, %r16, %r22;
	sub.s32 	%r24, %r23, %r22;
	setp.ne.s32 	%p3, %r24, 0;
	selp.u32 	%r25, 1, 0, %p3;
	selp.s32 	%r26, -1, 0, %p3;
	add.s32 	%r27, %r24, %r26;
	div.u32 	%r28, %r27, %r4;
	add.s32 	%r6, %r28, %r25;
	and.b32  	%r29, %r6, 3;
	setp.eq.s32 	%p4, %r29, 3;
	@%p4 bra 	$L__BB0_5;
	add.s32 	%r30, %r6, 1;
	and.b32  	%r31, %r30, 3;
	neg.s32 	%r33, %r31;
$L__BB0_4:
	.pragma "nounroll";
	mul.wide.s32 	%rd6, %r35, 8;
	add.s64 	%rd7, %rd1, %rd6;
	ld.global.f64 	%fd10, [%rd7];
	add.f64 	%fd23, %fd23, %fd10;
	add.s32 	%r35, %r35, %r4;
	add.s32 	%r33, %r33, 1;
	setp.ne.s32 	%p5, %r33, 0;
	@%p5 bra 	$L__BB0_4;
$L__BB0_5:
	setp.lt.u32 	%p6, %r6, 3;
	@%p6 bra 	$L__BB0_8;
	mul.wide.s32 	%rd10, %r4, 8;
	shl.b32 	%r32, %r4, 2;
$L__BB0_7:
	mul.wide.s32 	%rd8, %r35, 8;
	add.s64 	%rd9, %rd1, %rd8;
	ld.global.f64 	%fd11, [%rd9];
	add.f64 	%fd12, %fd23, %fd11;
	add.s64 	%rd11, %rd9, %rd10;
	ld.global.f64 	%fd13, [%rd11];
	add.f64 	%fd14, %fd12, %fd13;
	add.s64 	%rd12, %rd11, %rd10;
	ld.global.f64 	%fd15, [%rd12];
	add.f64 	%fd16, %fd14, %fd15;
	add.s64 	%rd13, %rd12, %rd10;
	ld.global.f64 	%fd17, [%rd13];
	add.f64 	%fd23, %fd16, %fd17;
	add.s32 	%r35, %r32, %r35;
	setp.lt.s32 	%p7, %r35, %r16;
	@%p7 bra 	$L__BB0_7;
$L__BB0_8:
	cvta.to.global.u64 	%rd14, %rd2;
	mul.wide.s32 	%rd15, %r3, 8;
	add.s64 	%rd16, %rd14, %rd15;
	atom.global.add.f64 	%fd18, [%rd16], %fd23;
$L__BB0_9:
	ret;

}


// ===== COMPILED SASS (sm_100) =====

	.target	sm_100

	.elftype	@"ET_EXEC"


//--------------------- .note.nv.tkinfo           --------------------------
	.section	.note.nv.tkinfo,"",@"SHT_NOTE"
	.sectionflags	@"SHF_NOTE_NV_TKINFO"
	.tkinfo
        /*0018*/ 	.word	0x00000002
        /*0030*/ 	.string	""
        /*0030*/ 	.string	"ptxas"
        /*0030*/ 	.string	"Cuda compilation tools, release 13.0, V13.0.88"
        /*0030*/ 	.string	"Build cuda_13.0.r13.0/compiler.36424714_0"
        /*0030*/ 	.string	"-arch sm_100 -m 64 "



//--------------------- .note.nv.cuinfo           --------------------------
	.section	.note.nv.cuinfo,"",@"SHT_NOTE"
	.sectionflags	@"SHF_NOTE_NV_CUINFO"
        /*0018*/ 	.short	0x0002
        /*001a*/ 	.short	0x0064
        /*001c*/ 	.short	0x0082
	.zero		2


//--------------------- .nv.info                  --------------------------
	.section	.nv.info,"",@"SHT_CUDA_INFO"
	.align	4


	//----- nvinfo : EIATTR_REGCOUNT
	.align		4
        /*0000*/ 	.byte	0x04, 0x2f
        /*0002*/ 	.short	(.L_1 - .L_0)
	.align		4
.L_0:
        /*0004*/ 	.word	index@(_Z12add_matricesiiiiPKdPd)
        /*0008*/ 	.word	0x00000018


	//----- nvinfo : EIATTR_FRAME_SIZE
	.align		4
.L_1:
        /*000c*/ 	.byte	0x04, 0x11
        /*000e*/ 	.short	(.L_3 - .L_2)
	.align		4
.L_2:
        /*0010*/ 	.word	index@($__internal_0_$__cuda_sm3x_div_rn_noftz_f32_slowpath)
        /*0014*/ 	.word	0x00000000


	//----- nvinfo : EIATTR_FRAME_SIZE
	.align		4
.L_3:
        /*0018*/ 	.byte	0x04, 0x11
        /*001a*/ 	.short	(.L_5 - .L_4)
	.align		4
.L_4:
        /*001c*/ 	.word	index@(_Z12add_matricesiiiiPKdPd)
        /*0020*/ 	.word	0x00000000


	//----- nvinfo : EIATTR_MIN_STACK_SIZE
	.align		4
.L_5:
        /*0024*/ 	.byte	0x04, 0x12
        /*0026*/ 	.short	(.L_7 - .L_6)
	.align		4
.L_6:
        /*0028*/ 	.word	index@(_Z12add_matricesiiiiPKdPd)
        /*002c*/ 	.word	0x00000000
.L_7:


//--------------------- .nv.compat                --------------------------
	.section	.nv.compat,"",@"SHT_CUDA_COMPAT_INFO"
	.align	4
        /*0000*/ 	.byte	0x02, 0x09, 0x00, 0x00, 0x02, 0x02, 0x01, 0x00, 0x02, 0x05, 0x05, 0x00, 0x03, 0x07, 0x01, 0x01
        /*0010*/ 	.byte	0x02, 0x03, 0x00, 0x00, 0x02, 0x06, 0x01, 0x00, 0x04, 0x0b, 0x08, 0x00, 0x01, 0x00, 0x00, 0x00
        /*0020*/ 	.byte	0x00, 0x00, 0x00, 0x00


//--------------------- .nv.info._Z12add_matricesiiiiPKdPd --------------------------
	.section	.nv.info._Z12add_matricesiiiiPKdPd,"",@"SHT_CUDA_INFO"
	.sectionflags	@""
	.align	4


	//----- nvinfo : EIATTR_CUDA_API_VERSION
	.align		4
        /*0000*/ 	.byte	0x04, 0x37
        /*0002*/ 	.short	(.L_9 - .L_8)
.L_8:
        /*0004*/ 	.word	0x00000082


	//----- nvinfo : EIATTR_KPARAM_INFO
	.align		4
.L_9:
        /*0008*/ 	.byte	0x04, 0x17
        /*000a*/ 	.short	(.L_11 - .L_10)
.L_10:
        /*000c*/ 	.word	0x00000000
        /*0010*/ 	.short	0x0005
        /*0012*/ 	.short	0x0018
        /*0014*/ 	.byte	0x00, 0xf5, 0x21, 0x00


	//----- nvinfo : EIATTR_KPARAM_INFO
	.align		4
.L_11:
        /*0018*/ 	.byte	0x04, 0x17
        /*001a*/ 	.short	(.L_13 - .L_12)
.L_12:
        /*001c*/ 	.word	0x00000000
        /*0020*/ 	.short	0x0004
        /*0022*/ 	.short	0x0010
        /*0024*/ 	.byte	0x00, 0xf5, 0x21, 0x00


	//----- nvinfo : EIATTR_KPARAM_INFO
	.align		4
.L_13:
        /*0028*/ 	.byte	0x04, 0x17
        /*002a*/ 	.short	(.L_15 - .L_14)
.L_14:
        /*002c*/ 	.word	0x00000000
        /*0030*/ 	.short	0x0003
        /*0032*/ 	.short	0x000c
        /*0034*/ 	.byte	0x00, 0xf0, 0x11, 0x00


	//----- nvinfo : EIATTR_KPARAM_INFO
	.align		4
.L_15:
        /*0038*/ 	.byte	0x04, 0x17
        /*003a*/ 	.short	(.L_17 - .L_16)
.L_16:
        /*003c*/ 	.word	0x00000000
        /*0040*/ 	.short	0x0002
        /*0042*/ 	.short	0x0008
        /*0044*/ 	.byte	0x00, 0xf0, 0x11, 0x00


	//----- nvinfo : EIATTR_KPARAM_INFO
	.align		4
.L_17:
        /*0048*/ 	.byte	0x04, 0x17
        /*004a*/ 	.short	(.L_19 - .L_18)
.L_18:
        /*004c*/ 	.word	0x00000000
        /*0050*/ 	.short	0x0001
        /*0052*/ 	.short	0x0004
        /*0054*/ 	.byte	0x00, 0xf0, 0x11, 0x00


	//----- nvinfo : EIATTR_KPARAM_INFO
	.align		4
.L_19:
        /*0058*/ 	.byte	0x04, 0x17
        /*005a*/ 	.short	(.L_21 - .L_20)
.L_20:
        /*005c*/ 	.word	0x00000000
        /*0060*/ 	.short	0x0000
        /*0062*/ 	.short	0x0000
        /*0064*/ 	.byte	0x00, 0xf0, 0x11, 0x00


	//----- nvinfo : EIATTR_SPARSE_MMA_MASK
	.align		4
.L_21:
        /*0068*/ 	.byte	0x03, 0x50
        /*006a*/ 	.short	0x0000


	//----- nvinfo : EIATTR_MAXREG_COUNT
	.align		4
        /*006c*/ 	.byte	0x03, 0x1b
        /*006e*/ 	.short	0x00ff


	//----- nvinfo : EIATTR_MERCURY_ISA_VERSION
	.align		4
        /*0070*/ 	.byte	0x03, 0x5f
        /*0072*/ 	.short	0x0101


	//----- nvinfo : EIATTR_VRC_CTA_INIT_COUNT
	.align		4
        /*0074*/ 	.byte	0x02, 0x4a
	.zero		1
	.zero		1


	//----- nvinfo : EIATTR_EXIT_INSTR_OFFSETS
	.align		4
        /*0078*/ 	.byte	0x04, 0x1c
        /*007a*/ 	.short	(.L_23 - .L_22)


	//   ....[0]....
.L_22:
        /*007c*/ 	.word	0x00000180


	//   ....[1]....
        /*0080*/ 	.word	0x00000780


	//----- nvinfo : EIATTR_CRS_STACK_SIZE
	.align		4
.L_23:
        /*0084*/ 	.byte	0x04, 0x1e
        /*0086*/ 	.short	(.L_25 - .L_24)
.L_24:
        /*0088*/ 	.word	0x00000000


	//----- nvinfo : EIATTR_CBANK_PARAM_SIZE
	.align		4
.L_25:
        /*008c*/ 	.byte	0x03, 0x19
        /*008e*/ 	.short	0x0020


	//----- nvinfo : EIATTR_PARAM_CBANK
	.align		4
        /*0090*/ 	.byte	0x04, 0x0a
        /*0092*/ 	.short	(.L_27 - .L_26)
	.align		4
.L_26:
        /*0094*/ 	.word	index@(.nv.constant0._Z12add_matricesiiiiPKdPd)
        /*0098*/ 	.short	0x0380
        /*009a*/ 	.short	0x0020


	//----- nvinfo : EIATTR_SW_WAR
	.align		4
.L_27:
        /*009c*/ 	.byte	0x04, 0x36
        /*009e*/ 	.short	(.L_29 - .L_28)
.L_28:
        /*00a0*/ 	.word	0x00000008
.L_29:


//--------------------- .nv.callgraph             --------------------------
	.section	.nv.callgraph,"",@"SHT_CUDA_CALLGRAPH"
	.align	4
	.sectionentsize	8
	.align		4
        /*0000*/ 	.word	0x00000000
	.align		4
        /*0004*/ 	.word	0xffffffff
	.align		4
        /*0008*/ 	.word	0x00000000
	.align		4
        /*000c*/ 	.word	0xfffffffe
	.align		4
        /*0010*/ 	.word	0x00000000
	.align		4
        /*0014*/ 	.word	0xfffffffd
	.align		4
        /*0018*/ 	.word	0x00000000
	.align		4
        /*001c*/ 	.word	0xfffffffc


//--------------------- .text._Z12add_matricesiiiiPKdPd --------------------------
	.section	.text._Z12add_matricesiiiiPKdPd,"ax",@progbits
	.align	128
        .global         _Z12add_matricesiiiiPKdPd
        .type           _Z12add_matricesiiiiPKdPd,@function
        .size           _Z12add_matricesiiiiPKdPd,(.L_x_20 - _Z12add_matricesiiiiPKdPd)
        .other          _Z12add_matricesiiiiPKdPd,@"STO_CUDA_ENTRY STV_DEFAULT"
_Z12add_matricesiiiiPKdPd:
.text._Z12add_matricesiiiiPKdPd:
[----:B------:R-:W-:Y:S01]  /*0000*/  LDC R1, c[0x0][0x37c] ;  /* 0x0000df00ff017b82 */ /* 0x000fe20000000800 */
[----:B------:R-:W0:Y:S01]  /*0010*/  S2R R0, SR_TID.X ;  /* 0x0000000000007919 */ /* 0x000e220000002100 */
[----:B------:R-:W1:Y:S06]  /*0020*/  LDCU UR5, c[0x0][0x38c] ;  /* 0x00007180ff0577ac */ /* 0x000e6c0008000800 */
[----:B------:R-:W0:Y:S01]  /*0030*/  S2UR UR4, SR_CTAID.X ;  /* 0x00000000000479c3 */ /* 0x000e220000002500 */
[----:B------:R-:W-:Y:S07]  /*0040*/  BSSY.RECONVERGENT B0, `(.L_x_0) ;  /* 0x0000010000007945 */ /* 0x000fee0003800200 */
[----:B------:R-:W0:Y:S01]  /*0050*/  LDC R5, c[0x0][0x360] ;  /* 0x0000d800ff057b82 */ /* 0x000e220000000800 */
[----:B-1----:R-:W-:-:S04]  /*0060*/  I2FP.F32.S32 R3, UR5 ;  /* 0x0000000500037c45 */ /* 0x002fc80008201400 */
[----:B------:R-:W1:Y:S01]  /*0070*/  MUFU.RCP R2, R3 ;  /* 0x0000000300027308 */ /* 0x000e620000001000 */
[----:B0-----:R-:W-:-:S05]  /*0080*/  IMAD R5, R5, UR4, R0 ;  /* 0x0000000405057c24 */ /* 0x001fca000f8e0200 */
[----:B------:R-:W-:Y:S01]  /*0090*/  I2FP.F32.S32 R0, R5 ;  /* 0x0000000500007245 */ /* 0x000fe20000201400 */
[----:B-1----:R-:W-:-:S03]  /*00a0*/  FFMA R7, -R3, R2, 1 ;  /* 0x3f80000003077423 */ /* 0x002fc60000000102 */
[----:B------:R-:W0:Y:S01]  /*00b0*/  FCHK P0, R0, R3 ;  /* 0x0000000300007302 */ /* 0x000e220000000000 */
[----:B------:R-:W-:-:S04]  /*00c0*/  FFMA R7, R2, R7, R2 ;  /* 0x0000000702077223 */ /* 0x000fc80000000002 */
[----:B------:R-:W-:-:S04]  /*00d0*/  FFMA R2, R0, R7, RZ ;  /* 0x0000000700027223 */ /* 0x000fc800000000ff */
[----:B------:R-:W-:-:S04]  /*00e0*/  FFMA R4, -R3, R2, R0 ;  /* 0x0000000203047223 */ /* 0x000fc80000000100 */
[----:B------:R-:W-:Y:S01]  /*00f0*/  FFMA R2, R7, R4, R2 ;  /* 0x0000000407027223 */ /* 0x000fe20000000002 */
[----:B0-----:R-:W-:Y:S06]  /*0100*/  @!P0 BRA `(.L_x_1) ;  /* 0x00000000000c8947 */ /* 0x001fec0003800000 */
[----:B------:R-:W-:-:S07]  /*0110*/  MOV R2, 0x130 ;  /* 0x0000013000027802 */ /* 0x000fce0000000f00 */
[----:B------:R-:W-:Y:S05]  /*0120*/  CALL.REL.NOINC `($__internal_0_$__cuda_sm3x_div_rn_noftz_f32_slowpath) ;  /* 0x0000000400987944 */ /* 0x000fea0003c00000 */
[----:B------:R-:W-:-:S07]  /*0130*/  IMAD.MOV.U32 R2, RZ, RZ, R0 ;  /* 0x000000ffff027224 */ /* 0x000fce00078e0000 */
.L_x_1:
[----:B------:R-:W-:Y:S05]  /*0140*/  BSYNC.RECONVERGENT B0 ;  /* 0x0000000000007941 */ /* 0x000fea0003800200 */
.L_x_0:
[----:B------:R-:W0:Y:S01]  /*0150*/  LDCU UR6, c[0x0][0x380] ;  /* 0x00007000ff0677ac */ /* 0x000e220008000800 */
[----:B------:R-:W0:Y:S02]  /*0160*/  F2I.TRUNC.NTZ R10, R2 ;  /* 0x00000002000a7305 */ /* 0x000e24000020f100 */
[----:B0-----:R-:W-:-:S13]  /*0170*/  ISETP.NE.AND P0, PT, R10, UR6, PT ;  /* 0x000000060a007c0c */ /* 0x001fda000bf05270 */
[----:B------:R-:W-:Y:S05]  /*0180*/  @!P0 EXIT ;  /* 0x000000000000894d */ /* 0x000fea0003800000 */
[----:B------:R-:W0:Y:S01]  /*0190*/  LDC.64 R2, c[0x0][0x390] ;  /* 0x0000e400ff027b82 */ /* 0x000e220000000a00 */
[----:B------:R-:W1:Y:S07]  /*01a0*/  LDCU.64 UR4, c[0x0][0x358] ;  /* 0x00006b00ff0477ac */ /* 0x000e6e0008000a00 */
[----:B------:R-:W2:Y:S01]  /*01b0*/  LDC R12, c[0x0][0x38c] ;  /* 0x0000e300ff0c7b82 */ /* 0x000ea20000000800 */
[C---:B------:R-:W-:Y:S01]  /*01c0*/  ISETP.GE.AND P2, PT, R5.reuse, RZ, PT ;  /* 0x000000ff0500720c */ /* 0x040fe20003f46270 */
[----:B------:R-:W3:Y:S01]  /*01d0*/  LDCU UR7, c[0x0][0x388] ;  /* 0x00007100ff0777ac */ /* 0x000ee20008000800 */
[----:B0-----:R-:W-:-:S06]  /*01e0*/  IMAD.WIDE R6, R5, 0x8, R2 ;  /* 0x0000000805067825 */ /* 0x001fcc00078e0202 */
[----:B-1----:R-:W5:Y:S01]  /*01f0*/  LDG.E.64 R6, desc[UR4][R6.64] ;  /* 0x0000000406067981 */ /* 0x002f62000c1e1b00 */
[----:B------:R-:W-:Y:S01]  /*0200*/  BSSY.RECONVERGENT B0, `(.L_x_2) ;  /* 0x0000054000007945 */ /* 0x000fe20003800200 */
[----:B--2---:R-:W-:-:S04]  /*0210*/  IABS R11, R12 ;  /* 0x0000000c000b7213 */ /* 0x004fc80000000000 */
[----:B------:R-:W0:Y:S08]  /*0220*/  I2F.RP R0, R11 ;  /* 0x0000000b00007306 */ /* 0x000e300000209400 */
[----:B0-----:R-:W0:Y:S02]  /*0230*/  MUFU.RCP R0, R0 ;  /* 0x0000000000007308 */ /* 0x001e240000001000 */
[----:B0-----:R-:W-:-:S06]  /*0240*/  VIADD R8, R0, 0xffffffe ;  /* 0x0ffffffe00087836 */ /* 0x001fcc0000000000 */
[----:B------:R0:W1:Y:S02]  /*0250*/  F2I.FTZ.U32.TRUNC.NTZ R9, R8 ;  /* 0x0000000800097305 */ /* 0x000064000021f000 */
[----:B0-----:R-:W-:Y:S02]  /*0260*/  IMAD.MOV.U32 R8, RZ, RZ, RZ ;  /* 0x000000ffff087224 */ /* 0x001fe400078e00ff */
[----:B-1----:R-:W-:-:S04]  /*0270*/  IMAD.MOV R4, RZ, RZ, -R9 ;  /* 0x000000ffff047224 */ /* 0x002fc800078e0a09 */
[----:B------:R-:W-:Y:S01]  /*0280*/  IMAD R13, R4, R11, RZ ;  /* 0x0000000b040d7224 */ /* 0x000fe200078e02ff */
[----:B------:R-:W-:Y:S01]  /*0290*/  IABS R4, R5 ;  /* 0x0000000500047213 */ /* 0x000fe20000000000 */
[----:B------:R-:W-:Y:S02]  /*02a0*/  VIADD R5, R10, UR6 ;  /* 0x000000060a057c36 */ /* 0x000fe40008000000 */
[----:B------:R-:W-:-:S06]  /*02b0*/  IMAD.HI.U32 R9, R9, R13, R8 ;  /* 0x0000000d09097227 */ /* 0x000fcc00078e0008 */
[----:B------:R-:W-:-:S04]  /*02c0*/  IMAD.HI.U32 R9, R9, R4, RZ ;  /* 0x0000000409097227 */ /* 0x000fc800078e00ff */
[----:B------:R-:W-:-:S04]  /*02d0*/  IMAD.MOV R9, RZ, RZ, -R9 ;  /* 0x000000ffff097224 */ /* 0x000fc800078e0a09 */
[----:B------:R-:W-:Y:S02]  /*02e0*/  IMAD R0, R11, R9, R4 ;  /* 0x000000090b007224 */ /* 0x000fe400078e0204 */
[----:B------:R-:W-:-:S03]  /*02f0*/  IMAD R4, R12, UR6, RZ ;  /* 0x000000060c047c24 */ /* 0x000fc6000f8e02ff */
[----:B------:R-:W-:-:S13]  /*0300*/  ISETP.GT.U32.AND P0, PT, R11, R0, PT ;  /* 0x000000000b00720c */ /* 0x000fda0003f04070 */
[----:B------:R-:W-:Y:S01]  /*0310*/  @!P0 IMAD.IADD R0, R0, 0x1, -R11 ;  /* 0x0000000100008824 */ /* 0x000fe200078e0a0b */
[----:B------:R-:W-:-:S04]  /*0320*/  ISETP.NE.AND P0, PT, R12, RZ, PT ;  /* 0x000000ff0c00720c */ /* 0x000fc80003f05270 */
[----:B------:R-:W-:-:S13]  /*0330*/  ISETP.GT.U32.AND P1, PT, R11, R0, PT ;  /* 0x000000000b00720c */ /* 0x000fda0003f24070 */
[----:B------:R-:W-:-:S05]  /*0340*/  @!P1 IMAD.IADD R0, R0, 0x1, -R11 ;  /* 0x0000000100009824 */ /* 0x000fca00078e0a0b */
[----:B------:R-:W-:Y:S02]  /*0350*/  @!P2 IADD3 R0, PT, PT, -R0, RZ, RZ ;  /* 0x000000ff0000a210 */ /* 0x000fe40007ffe1ff */
[----:B------:R-:W-:-:S05]  /*0360*/  @!P0 LOP3.LUT R0, RZ, R12, RZ, 0x33, !PT ;  /* 0x0000000cff008212 */ /* 0x000fca00078e33ff */
[----:B------:R-:W-:-:S05]  /*0370*/  IMAD R5, R5, R12, R0 ;  /* 0x0000000c05057224 */ /* 0x000fca00078e0200 */
[----:B---3--:R-:W-:-:S13]  /*0380*/  ISETP.GE.AND P0, PT, R5, UR7, PT ;  /* 0x0000000705007c0c */ /* 0x008fda000bf06270 */
[----:B------:R-:W-:Y:S05]  /*0390*/  @P0 BRA `(.L_x_3) ;  /* 0x0000000000e80947 */ /* 0x000fea0003800000 */
[----:B------:R-:W0:Y:S01]  /*03a0*/  I2F.U32.RP R10, R4 ;  /* 0x00000004000a7306 */ /* 0x000e220000209000 */
[C---:B------:R-:W-:Y:S01]  /*03b0*/  IMAD.IADD R8, R4.reuse, 0x1, R5 ;  /* 0x0000000104087824 */ /* 0x040fe200078e0205 */
[----:B------:R-:W-:Y:S01]  /*03c0*/  ISETP.NE.U32.AND P3, PT, R4, RZ, PT ;  /* 0x000000ff0400720c */ /* 0x000fe20003f65070 */
[----:B------:R-:W-:Y:S01]  /*03d0*/  IMAD.MOV R15, RZ, RZ, -R4 ;  /* 0x000000ffff0f7224 */ /* 0x000fe200078e0a04 */
[----:B------:R-:W-:Y:S02]  /*03e0*/  BSSY.RECONVERGENT B1, `(.L_x_4) ;  /* 0x0000025000017945 */ /* 0x000fe40003800200 */
[----:B------:R-:W-:-:S05]  /*03f0*/  VIMNMX R11, PT, PT, R8, UR7, !PT ;  /* 0x00000007080b7c48 */ /* 0x000fca000ffe0100 */
[----:B------:R-:W-:Y:S02]  /*0400*/  IMAD.IADD R11, R11, 0x1, -R8 ;  /* 0x000000010b0b7824 */ /* 0x000fe400078e0a08 */
[----:B------:R-:W-:Y:S01]  /*0410*/  HFMA2 R8, -RZ, RZ, 0, 0 ;  /* 0x00000000ff087431 */ /* 0x000fe200000001ff */
[----:B0-----:R-:W0:Y:S02]  /*0420*/  MUFU.RCP R10, R10 ;  /* 0x0000000a000a7308 */ /* 0x001e240000001000 */
[C---:B------:R-:W-:Y:S01]  /*0430*/  ISETP.NE.AND P0, PT, R11.reuse, RZ, PT ;  /* 0x000000ff0b00720c */ /* 0x040fe20003f05270 */
[----:B------:R-:W-:-:S12]  /*0440*/  VIADD R13, R11, 0xffffffff ;  /* 0xffffffff0b0d7836 */ /* 0x000fd80000000000 */
[----:B------:R-:W-:Y:S02]  /*0450*/  @!P0 IMAD.MOV R13, RZ, RZ, R11 ;  /* 0x000000ffff0d8224 */ /* 0x000fe400078e020b */
[----:B0-----:R-:W-:-:S06]  /*0460*/  VIADD R9, R10, 0xffffffe ;  /* 0x0ffffffe0a097836 */ /* 0x001fcc0000000000 */
[----:B------:R-:W0:Y:S02]  /*0470*/  F2I.FTZ.U32.TRUNC.NTZ R9, R9 ;  /* 0x0000000900097305 */ /* 0x000e24000021f000 */
[----:B0-----:R-:W-:-:S04]  /*0480*/  IMAD R15, R15, R9, RZ ;  /* 0x000000090f0f7224 */ /* 0x001fc800078e02ff */
[----:B------:R-:W-:-:S06]  /*0490*/  IMAD.HI.U32 R8, R9, R15, R8 ;  /* 0x0000000f09087227 */ /* 0x000fcc00078e0008 */
[----:B------:R-:W-:-:S04]  /*04a0*/  IMAD.HI.U32 R11, R8, R13, RZ ;  /* 0x0000000d080b7227 */ /* 0x000fc800078e00ff */
[----:B------:R-:W-:-:S04]  /*04b0*/  IMAD.MOV R8, RZ, RZ, -R11 ;  /* 0x000000ffff087224 */ /* 0x000fc800078e0a0b */
[----:B------:R-:W-:Y:S01]  /*04c0*/  IMAD R13, R4, R8, R13 ;  /* 0x00000008040d7224 */ /* 0x000fe200078e020d */
[----:B------:R-:W-:-:S04]  /*04d0*/  SEL R8, RZ, 0x1, !P0 ;  /* 0x00000001ff087807 */ /* 0x000fc80004000000 */
[----:B------:R-:W-:-:S13]  /*04e0*/  ISETP.GE.U32.AND P1, PT, R13, R4, PT ;  /* 0x000000040d00720c */ /* 0x000fda0003f26070 */
[----:B------:R-:W-:Y:S02]  /*04f0*/  @P1 IMAD.IADD R13, R13, 0x1, -R4 ;  /* 0x000000010d0d1824 */ /* 0x000fe400078e0a04 */
[----:B------:R-:W-:-:S03]  /*0500*/  @P1 VIADD R11, R11, 0x1 ;  /* 0x000000010b0b1836 */ /* 0x000fc60000000000 */
[----:B------:R-:W-:-:S13]  /*0510*/  ISETP.GE.U32.AND P2, PT, R13, R4, PT ;  /* 0x000000040d00720c */ /* 0x000fda0003f46070 */
[----:B------:R-:W-:Y:S01]  /*0520*/  @P2 VIADD R11, R11, 0x1 ;  /* 0x000000010b0b2836 */ /* 0x000fe20000000000 */
[----:B------:R-:W-:-:S05]  /*0530*/  @!P3 LOP3.LUT R11, RZ, R4, RZ, 0x33, !PT ;  /* 0x00000004ff0bb212 */ /* 0x000fca00078e33ff */
[----:B------:R-:W-:-:S05]  /*0540*/  IMAD.IADD R8, R8, 0x1, R11 ;  /* 0x0000000108087824 */ /* 0x000fca00078e020b */
[C---:B------:R-:W-:Y:S02]  /*0550*/  LOP3.LUT R9, R8.reuse, 0x3, RZ, 0xc0, !PT ;  /* 0x0000000308097812 */ /* 0x040fe400078ec0ff */
[----:B------:R-:W-:Y:S02]  /*0560*/  ISETP.GE.U32.AND P1, PT, R8, 0x3, PT ;  /* 0x000000030800780c */ /* 0x000fe40003f26070 */
[----:B------:R-:W-:-:S13]  /*0570*/  ISETP.NE.AND P0, PT, R9, 0x3, PT ;  /* 0x000000030900780c */ /* 0x000fda0003f05270 */
[----:B------:R-:W-:Y:S05]  /*0580*/  @!P0 BRA `(.L_x_5) ;  /* 0x0000000000288947 */ /* 0x000fea0003800000 */
[----:B------:R-:W-:-:S04]  /*0590*/  IADD3 R8, PT, PT, R8, 0x1, RZ ;  /* 0x0000000108087810 */ /* 0x000fc80007ffe0ff */
[----:B------:R-:W-:-:S05]  /*05a0*/  LOP3.LUT R8, R8, 0x3, RZ, 0xc0, !PT ;  /* 0x0000000308087812 */ /* 0x000fca00078ec0ff */
[----:B------:R-:W-:-:S07]  /*05b0*/  IMAD.MOV R10, RZ, RZ, -R8 ;  /* 0x000000ffff0a7224 */ /* 0x000fce00078e0a08 */
.L_x_6:
[----:B------:R-:W-:-:S06]  /*05c0*/  IMAD.WIDE R8, R5, 0x8, R2 ;  /* 0x0000000805087825 */ /* 0x000fcc00078e0202 */
[----:B------:R-:W2:Y:S01]  /*05d0*/  LDG.E.64 R8, desc[UR4][R8.64] ;  /* 0x0000000408087981 */ /* 0x000ea2000c1e1b00 */
[----:B------:R-:W-:Y:S02]  /*05e0*/  VIADD R10, R10, 0x1 ;  /* 0x000000010a0a7836 */ /* 0x000fe40000000000 */
[----:B------:R-:W-:-:S03]  /*05f0*/  IMAD.IADD R5, R4, 0x1, R5 ;  /* 0x0000000104057824 */ /* 0x000fc600078e0205 */
[----:B------:R-:W-:Y:S01]  /*0600*/  ISETP.NE.AND P0, PT, R10, RZ, PT ;  /* 0x000000ff0a00720c */ /* 0x000fe20003f05270 */
[----:B--2--5:R-:W-:-:S12]  /*0610*/  DADD R6, R8, R6 ;  /* 0x0000000008067229 */ /* 0x024fd80000000006 */
[----:B------:R-:W-:Y:S05]  /*0620*/  @P0 BRA `(.L_x_6) ;  /* 0xfffffffc00e40947 */ /* 0x000fea000383ffff */
.L_x_5:
[----:B------:R-:W-:Y:S05]  /*0630*/  BSYNC.RECONVERGENT B1 ;  /* 0x0000000000017941 */ /* 0x000fea0003800200 */
.L_x_4:
[----:B------:R-:W-:Y:S05]  /*0640*/  @!P1 BRA `(.L_x_3) ;  /* 0x00000000003c9947 */ /* 0x000fea0003800000 */
.L_x_7:
[----:B------:R-:W-:-:S05]  /*0650*/  IMAD.WIDE R20, R5, 0x8, R2 ;  /* 0x0000000805147825 */ /* 0x000fca00078e0202 */
[----:B------:R-:W2:Y:S01]  /*0660*/  LDG.E.64 R8, desc[UR4][R20.64] ;  /* 0x0000000414087981 */ /* 0x000ea2000c1e1b00 */
[----:B------:R-:W-:-:S05]  /*0670*/  IMAD.WIDE R10, R4, 0x8, R20 ;  /* 0x00000008040a7825 */ /* 0x000fca00078e0214 */
[----:B------:R-:W3:Y:S01]  /*0680*/  LDG.E.64 R12, desc[UR4][R10.64] ;  /* 0x000000040a0c7981 */ /* 0x000ee2000c1e1b00 */
[----:B------:R-:W-:-:S05]  /*0690*/  IMAD.WIDE R14, R4, 0x8, R10 ;  /* 0x00000008040e7825 */ /* 0x000fca00078e020a */
[----:B------:R-:W4:Y:S01]  /*06a0*/  LDG.E.64 R16, desc[UR4][R14.64] ;  /* 0x000000040e107981 */ /* 0x000f22000c1e1b00 */
[----:B------:R-:W-:-:S06]  /*06b0*/  IMAD.WIDE R18, R4, 0x8, R14 ;  /* 0x0000000804127825 */ /* 0x000fcc00078e020e */
[----:B------:R-:W4:Y:S01]  /*06c0*/  LDG.E.64 R18, desc[UR4][R18.64] ;  /* 0x0000000412127981 */ /* 0x000f22000c1e1b00 */
[----:B------:R-:W-:-:S05]  /*06d0*/  IMAD R5, R4, 0x4, R5 ;  /* 0x0000000404057824 */ /* 0x000fca00078e0205 */
[----:B------:R-:W-:Y:S01]  /*06e0*/  ISETP.GE.AND P0, PT, R5, UR7, PT ;  /* 0x0000000705007c0c */ /* 0x000fe2000bf06270 */
[----:B--2--5:R-:W-:-:S08]  /*06f0*/  DADD R8, R8, R6 ;  /* 0x0000000008087229 */ /* 0x024fd00000000006 */
[----:B---3--:R-:W-:-:S08]  /*0700*/  DADD R8, R8, R12 ;  /* 0x0000000008087229 */ /* 0x008fd0000000000c */
[----:B----4-:R-:W-:-:S08]  /*0710*/  DADD R8, R8, R16 ;  /* 0x0000000008087229 */ /* 0x010fd00000000010 */
[----:B------:R-:W-:Y:S01]  /*0720*/  DADD R6, R8, R18 ;  /* 0x0000000008067229 */ /* 0x000fe20000000012 */
[----:B------:R-:W-:Y:S10]  /*0730*/  @!P0 BRA `(.L_x_7) ;  /* 0xfffffffc00c48947 */ /* 0x000ff4000383ffff */
.L_x_3:
[----:B------:R-:W-:Y:S05]  /*0740*/  BSYNC.RECONVERGENT B0 ;  /* 0x0000000000007941 */ /* 0x000fea0003800200 */
.L_x_2:
[----:B------:R-:W0:Y:S02]  /*0750*/  LDC.64 R2, c[0x0][0x398] ;  /* 0x0000e600ff027b82 */ /* 0x000e240000000a00 */
[----:B0-----:R-:W-:-:S05]  /*0760*/  IMAD.WIDE R2, R0, 0x8, R2 ;  /* 0x0000000800027825 */ /* 0x001fca00078e0202 */
[----:B-----5:R-:W-:Y:S01]  /*0770*/  REDG.E.ADD.F64.RN.STRONG.GPU desc[UR4][R2.64], R6 ;  /* 0x00000006020079a6 */ /* 0x020fe2000c12ff04 */
[----:B------:R-:W-:Y:S05]  /*0780*/  EXIT ;  /* 0x000000000000794d */ /* 0x000fea0003800000 */
        .weak           $__internal_0_$__cuda_sm3x_div_rn_noftz_f32_slowpath
        .type           $__internal_0_$__cuda_sm3x_div_rn_noftz_f32_slowpath,@function
        .size           $__internal_0_$__cuda_sm3x_div_rn_noftz_f32_slowpath,(.L_x_20 - $__internal_0_$__cuda_sm3x_div_rn_noftz_f32_slowpath)
$__internal_0_$__cuda_sm3x_div_rn_noftz_f32_slowpath:
[--C-:B------:R-:W-:Y:S01]  /*0790*/  SHF.R.U32.HI R6, RZ, 0x17, R3.reuse ;  /* 0x00000017ff067819 */ /* 0x100fe20000011603 */
[----:B------:R-:W-:Y:S01]  /*07a0*/  BSSY.RECONVERGENT B1, `(.L_x_8) ;  /* 0x0000064000017945 */ /* 0x000fe20003800200 */
[--C-:B------:R-:W-:Y:S01]  /*07b0*/  SHF.R.U32.HI R4, RZ, 0x17, R0.reuse ;  /* 0x00000017ff047819 */ /* 0x100fe20000011600 */
[----:B------:R-:W-:Y:S01]  /*07c0*/  IMAD.MOV.U32 R7, RZ, RZ, R0 ;  /* 0x000000ffff077224 */ /* 0x000fe200078e0000 */
[----:B------:R-:W-:Y:S01]  /*07d0*/  LOP3.LUT R6, R6, 0xff, RZ, 0xc0, !PT ;  /* 0x000000ff06067812 */ /* 0x000fe200078ec0ff */
[----:B------:R-:W-:Y:S01]  /*07e0*/  IMAD.MOV.U32 R8, RZ, RZ, R3 ;  /* 0x000000ffff087224 */ /* 0x000fe200078e0003 */
[----:B------:R-:W-:-:S03]  /*07f0*/  LOP3.LUT R4, R4, 0xff, RZ, 0xc0, !PT ;  /* 0x000000ff04047812 */ /* 0x000fc600078ec0ff */
[----:B------:R-:W-:Y:S01]  /*0800*/  VIADD R11, R6, 0xffffffff ;  /* 0xffffffff060b7836 */ /* 0x000fe20000000000 */
[----:B------:R-:W-:-:S04]  /*0810*/  IADD3 R10, PT, PT, R4, -0x1, RZ ;  /* 0xffffffff040a7810 */ /* 0x000fc80007ffe0ff */
[----:B------:R-:W-:-:S04]  /*0820*/  ISETP.GT.U32.AND P0, PT, R11, 0xfd, PT ;  /* 0x000000fd0b00780c */ /* 0x000fc80003f04070 */
[----:B------:R-:W-:-:S13]  /*0830*/  ISETP.GT.U32.OR P0, PT, R10, 0xfd, P0 ;  /* 0x000000fd0a00780c */ /* 0x000fda0000704470 */
[----:B------:R-:W-:Y:S01]  /*0840*/  @!P0 IMAD.MOV.U32 R9, RZ, RZ, RZ ;  /* 0x000000ffff098224 */ /* 0x000fe200078e00ff */
[----:B------:R-:W-:Y:S06]  /*0850*/  @!P0 BRA `(.L_x_9) ;  /* 0x00000000005c8947 */ /* 0x000fec0003800000 */
[----:B------:R-:W-:Y:S02]  /*0860*/  FSETP.GTU.FTZ.AND P0, PT, |R0|, +INF , PT ;  /* 0x7f8000000000780b */ /* 0x000fe40003f1c200 */
[----:B------:R-:W-:-:S04]  /*0870*/  FSETP.GTU.FTZ.AND P1, PT, |R3|, +INF , PT ;  /* 0x7f8000000300780b */ /* 0x000fc80003f3c200 */
[----:B------:R-:W-:-:S13]  /*0880*/  PLOP3.LUT P0, PT, P0, P1, PT, 0xf8, 0x8f ;  /* 0x00000000008f781c */ /* 0x000fda0000703f70 */
[----:B------:R-:W-:Y:S05]  /*0890*/  @P0 BRA `(.L_x_10) ;  /* 0x00000004004c0947 */ /* 0x000fea0003800000 */
[----:B------:R-:W-:-:S13]  /*08a0*/  LOP3.LUT P0, RZ, R8, 0x7fffffff, R7, 0xc8, !PT ;  /* 0x7fffffff08ff7812 */ /* 0x000fda000780c807 */
[----:B------:R-:W-:Y:S05]  /*08b0*/  @!P0 BRA `(.L_x_11) ;  /* 0x00000004003c8947 */ /* 0x000fea0003800000 */
[C---:B------:R-:W-:Y:S02]  /*08c0*/  FSETP.NEU.FTZ.AND P2, PT, |R0|.reuse, +INF , PT ;  /* 0x7f8000000000780b */ /* 0x040fe40003f5d200 */
[----:B------:R-:W-:Y:S02]  /*08d0*/  FSETP.NEU.FTZ.AND P1, PT, |R3|, +INF , PT ;  /* 0x7f8000000300780b */ /* 0x000fe40003f3d200 */
[----:B------:R-:W-:-:S11]  /*08e0*/  FSETP.NEU.FTZ.AND P0, PT, |R0|, +INF , PT ;  /* 0x7f8000000000780b */ /* 0x000fd60003f1d200 */
[----:B------:R-:W-:Y:S05]  /*08f0*/  @!P1 BRA !P2, `(.L_x_11) ;  /* 0x00000004002c9947 */ /* 0x000fea0005000000 */
[----:B------:R-:W-:-:S04]  /*0900*/  LOP3.LUT P2, RZ, R7, 0x7fffffff, RZ, 0xc0, !PT ;  /* 0x7fffffff07ff7812 */ /* 0x000fc8000784c0ff */
[----:B------:R-:W-:-:S13]  /*0910*/  PLOP3.LUT P1, PT, P1, P2, PT, 0x2f, 0xf2 ;  /* 0x0000000000f2781c */ /* 0x000fda0000f24577 */
[----:B------:R-:W-:Y:S05]  /*0920*/  @P1 BRA `(.L_x_12) ;  /* 0x0000000400181947 */ /* 0x000fea0003800000 */
[----:B------:R-:W-:-:S04]  /*0930*/  LOP3.LUT P1, RZ, R8, 0x7fffffff, RZ, 0xc0, !PT ;  /* 0x7fffffff08ff7812 */ /* 0x000fc8000782c0ff */
[----:B------:R-:W-:-:S13]  /*0940*/  PLOP3.LUT P0, PT, P0, P1, PT, 0x2f, 0xf2 ;  /* 0x0000000000f2781c */ /* 0x000fda0000702577 */
[----:B------:R-:W-:Y:S05]  /*0950*/  @P0 BRA `(.L_x_13) ;  /* 0x0000000400000947 */ /* 0x000fea0003800000 */
[----:B------:R-:W-:Y:S02]  /*0960*/  ISETP.GE.AND P0, PT, R10, RZ, PT ;  /* 0x000000ff0a00720c */ /* 0x000fe40003f06270 */
[----:B------:R-:W-:-:S11]  /*0970*/  ISETP.GE.AND P1, PT, R11, RZ, PT ;  /* 0x000000ff0b00720c */ /* 0x000fd60003f26270 */
[----:B------:R-:W-:Y:S02]  /*0980*/  @P0 IMAD.MOV.U32 R9, RZ, RZ, RZ ;  /* 0x000000ffff090224 */ /* 0x000fe400078e00ff */
[----:B------:R-:W-:Y:S01]  /*0990*/  @!P0 FFMA R7, R0, 1.84467440737095516160e+19, RZ ;  /* 0x5f80000000078823 */ /* 0x000fe200000000ff */
[----:B------:R-:W-:Y:S02]  /*09a0*/  @!P0 IMAD.MOV.U32 R9, RZ, RZ, -0x40 ;  /* 0xffffffc0ff098424 */ /* 0x000fe400078e00ff */
[----:B------:R-:W-:-:S03]  /*09b0*/  @!P1 FFMA R8, R3, 1.84467440737095516160e+19, RZ ;  /* 0x5f80000003089823 */ /* 0x000fc600000000ff */
[----:B------:R-:W-:-:S07]  /*09c0*/  @!P1 IADD3 R9, PT, PT, R9, 0x40, RZ ;  /* 0x0000004009099810 */ /* 0x000fce0007ffe0ff */
.L_x_9:
[----:B------:R-:W-:Y:S01]  /*09d0*/  LEA R3, R6, 0xc0800000, 0x17 ;  /* 0xc080000006037811 */ /* 0x000fe200078eb8ff */
[----:B------:R-:W-:Y:S01]  /*09e0*/  VIADD R4, R4, 0xffffff81 ;  /* 0xffffff8104047836 */ /* 0x000fe20000000000 */
[----:B------:R-:W-:Y:S03]  /*09f0*/  BSSY.RECONVERGENT B2, `(.L_x_14) ;  /* 0x0000035000027945 */ /* 0x000fe60003800200 */
[----:B------:R-:W-:Y:S02]  /*0a00*/  IMAD.IADD R3, R8, 0x1, -R3 ;  /* 0x0000000108037824 */ /* 0x000fe400078e0a03 */
[C---:B------:R-:W-:Y:S01]  /*0a10*/  IMAD R0, R4.reuse, -0x800000, R7 ;  /* 0xff80000004007824 */ /* 0x040fe200078e0207 */
[----:B------:R-:W-:Y:S01]  /*0a20*/  IADD3 R4, PT, PT, R4, 0x7f, -R6 ;  /* 0x0000007f04047810 */ /* 0x000fe20007ffe806 */
[----:B------:R-:W0:Y:S01]  /*0a30*/  MUFU.RCP R8, R3 ;  /* 0x0000000300087308 */ /* 0x000e220000001000 */
[----:B------:R-:W-:-:S03]  /*0a40*/  FADD.FTZ R11, -R3, -RZ ;  /* 0x800000ff030b7221 */ /* 0x000fc60000010100 */
[----:B------:R-:W-:Y:S02]  /*0a50*/  IMAD.IADD R4, R4, 0x1, R9 ;  /* 0x0000000104047824 */ /* 0x000fe400078e0209 */
[----:B0-----:R-:W-:-:S04]  /*0a60*/  FFMA R13, R8, R11, 1 ;  /* 0x3f800000080d7423 */ /* 0x001fc8000000000b */
[----:B------:R-:W-:-:S04]  /*0a70*/  FFMA R10, R8, R13, R8 ;  /* 0x0000000d080a7223 */ /* 0x000fc80000000008 */
[----:B------:R-:W-:-:S04]  /*0a80*/  FFMA R7, R0, R10, RZ ;  /* 0x0000000a00077223 */ /* 0x000fc800000000ff */
[----:B------:R-:W-:-:S04]  /*0a90*/  FFMA R8, R11, R7, R0 ;  /* 0x000000070b087223 */ /* 0x000fc80000000000 */
[----:B------:R-:W-:-:S04]  /*0aa0*/  FFMA R7, R10, R8, R7 ;  /* 0x000000080a077223 */ /* 0x000fc80000000007 */
[----:B------:R-:W-:-:S04]  /*0ab0*/  FFMA R8, R11, R7, R0 ;  /* 0x000000070b087223 */ /* 0x000fc80000000000 */
[----:B------:R-:W-:-:S05]  /*0ac0*/  FFMA R0, R10, R8, R7 ;  /* 0x000000080a007223 */ /* 0x000fca0000000007 */
[----:B------:R-:W-:-:S04]  /*0ad0*/  SHF.R.U32.HI R3, RZ, 0x17, R0 ;  /* 0x00000017ff037819 */ /* 0x000fc80000011600 */
[----:B------:R-:W-:-:S05]  /*0ae0*/  LOP3.LUT R3, R3, 0xff, RZ, 0xc0, !PT ;  /* 0x000000ff03037812 */ /* 0x000fca00078ec0ff */
[----:B------:R-:W-:-:S04]  /*0af0*/  IMAD.IADD R9, R3, 0x1, R4 ;  /* 0x0000000103097824 */ /* 0x000fc800078e0204 */
[----:B------:R-:W-:-:S05]  /*0b00*/  VIADD R3, R9, 0xffffffff ;  /* 0xffffffff09037836 */ /* 0x000fca0000000000 */
[----:B------:R-:W-:-:S13]  /*0b10*/  ISETP.GE.U32.AND P0, PT, R3, 0xfe, PT ;  /* 0x000000fe0300780c */ /* 0x000fda0003f06070 */
[----:B------:R-:W-:Y:S05]  /*0b20*/  @!P0 BRA `(.L_x_15) ;  /* 0x0000000000808947 */ /* 0x000fea0003800000 */
[----:B------:R-:W-:-:S13]  /*0b30*/  ISETP.GT.AND P0, PT, R9, 0xfe, PT ;  /* 0x000000fe0900780c */ /* 0x000fda0003f04270 */
[----:B------:R-:W-:Y:S05]  /*0b40*/  @P0 BRA `(.L_x_16) ;  /* 0x00000000006c0947 */ /* 0x000fea0003800000 */
[----:B------:R-:W-:-:S13]  /*0b50*/  ISETP.GE.AND P0, PT, R9, 0x1, PT ;  /* 0x000000010900780c */ /* 0x000fda0003f06270 */
[----:B------:R-:W-:Y:S05]  /*0b60*/  @P0 BRA `(.L_x_17) ;  /* 0x0000000000740947 */ /* 0x000fea0003800000 */
[----:B------:R-:W-:Y:S02]  /*0b70*/  ISETP.GE.AND P0, PT, R9, -0x18, PT ;  /* 0xffffffe80900780c */ /* 0x000fe40003f06270 */
[----:B------:R-:W-:-:S11]  /*0b80*/  LOP3.LUT R0, R0, 0x80000000, RZ, 0xc0, !PT ;  /* 0x8000000000007812 */ /* 0x000fd600078ec0ff */
[----:B------:R-:W-:Y:S05]  /*0b90*/  @!P0 BRA `(.L_x_17) ;  /* 0x0000000000688947 */ /* 0x000fea0003800000 */
[CCC-:B------:R-:W-:Y:S01]  /*0ba0*/  FFMA.RZ R3, R10.reuse, R8.reuse, R7.reuse ;  /* 0x000000080a037223 */ /* 0x1c0fe2000000c007 */
[CCC-:B------:R-:W-:Y:S01]  /*0bb0*/  FFMA.RM R4, R10.reuse, R8.reuse, R7.reuse ;  /* 0x000000080a047223 */ /* 0x1c0fe20000004007 */
[C---:B------:R-:W-:Y:S02]  /*0bc0*/  ISETP.NE.AND P2, PT, R9.reuse, RZ, PT ;  /* 0x000000ff0900720c */ /* 0x040fe40003f45270 */
[----:B------:R-:W-:Y:S02]  /*0bd0*/  ISETP.NE.AND P1, PT, R9, RZ, PT ;  /* 0x000000ff0900720c */ /* 0x000fe40003f25270 */
[----:B------:R-:W-:Y:S01]  /*0be0*/  LOP3.LUT R6, R3, 0x7fffff, RZ, 0xc0, !PT ;  /* 0x007fffff03067812 */ /* 0x000fe200078ec0ff */
[----:B------:R-:W-:Y:S01]  /*0bf0*/  FFMA.RP R3, R10, R8, R7 ;  /* 0x000000080a037223 */ /* 0x000fe20000008007 */
[----:B------:R-:W-:Y:S01]  /*0c00*/  IADD3 R7, PT, PT, R9, 0x20, RZ ;  /* 0x0000002009077810 */ /* 0x000fe20007ffe0ff */
[----:B------:R-:W-:Y:S01]  /*0c10*/  IMAD.MOV R8, RZ, RZ, -R9 ;  /* 0x000000ffff087224 */ /* 0x000fe200078e0a09 */
[----:B------:R-:W-:-:S02]  /*0c20*/  LOP3.LUT R6, R6, 0x800000, RZ, 0xfc, !PT ;  /* 0x0080000006067812 */ /* 0x000fc400078efcff */
[----:B------:R-:W-:Y:S02]  /*0c30*/  FSETP.NEU.FTZ.AND P0, PT, R3, R4, PT ;  /* 0x000000040300720b */ /* 0x000fe40003f1d000 */
[----:B------:R-:W-:Y:S02]  /*0c40*/  SHF.L.U32 R7, R6, R7, RZ ;  /* 0x0000000706077219 */ /* 0x000fe400000006ff */
[----:B------:R-:W-:Y:S02]  /*0c50*/  SEL R3, R8, RZ, P2 ;  /* 0x000000ff08037207 */ /* 0x000fe40001000000 */
[----:B------:R-:W-:Y:S02]  /*0c60*/  ISETP.NE.AND P1, PT, R7, RZ, P1 ;  /* 0x000000ff0700720c */ /* 0x000fe40000f25270 */
[----:B------:R-:W-:Y:S02]  /*0c70*/  SHF.R.U32.HI R3, RZ, R3, R6 ;  /* 0x00000003ff037219 */ /* 0x000fe40000011606 */
[----:B------:R-:W-:-:S02]  /*0c80*/  PLOP3.LUT P0, PT, P0, P1, PT, 0xf8, 0x8f ;  /* 0x00000000008f781c */ /* 0x000fc40000703f70 */
[----:B------:R-:W-:Y:S02]  /*0c90*/  SHF.R.U32.HI R7, RZ, 0x1, R3 ;  /* 0x00000001ff077819 */ /* 0x000fe40000011603 */
[----:B------:R-:W-:-:S04]  /*0ca0*/  SEL R4, RZ, 0x1, !P0 ;  /* 0x00000001ff047807 */ /* 0x000fc80004000000 */
[----:B------:R-:W-:-:S04]  /*0cb0*/  LOP3.LUT R4, R4, 0x1, R7, 0xf8, !PT ;  /* 0x0000000104047812 */ /* 0x000fc800078ef807 */
[----:B------:R-:W-:-:S05]  /*0cc0*/  LOP3.LUT R4, R4, R3, RZ, 0xc0, !PT ;  /* 0x0000000304047212 */ /* 0x000fca00078ec0ff */
[----:B------:R-:W-:-:S05]  /*0cd0*/  IMAD.IADD R7, R7, 0x1, R4 ;  /* 0x0000000107077824 */ /* 0x000fca00078e0204 */
[----:B------:R-:W-:Y:S01]  /*0ce0*/  LOP3.LUT R0, R7, R0, RZ, 0xfc, !PT ;  /* 0x0000000007007212 */ /* 0x000fe200078efcff */
[----:B------:R-:W-:Y:S06]  /*0cf0*/  BRA `(.L_x_17) ;  /* 0x0000000000107947 */ /* 0x000fec0003800000 */
.L_x_16:
[----:B------:R-:W-:-:S04]  /*0d00*/  LOP3.LUT R0, R0, 0x80000000, RZ, 0xc0, !PT ;  /* 0x8000000000007812 */ /* 0x000fc800078ec0ff */
[----:B------:R-:W-:Y:S01]  /*0d10*/  LOP3.LUT R0, R0, 0x7f800000, RZ, 0xfc, !PT ;  /* 0x7f80000000007812 */ /* 0x000fe200078efcff */
[----:B------:R-:W-:Y:S06]  /*0d20*/  BRA `(.L_x_17) ;  /* 0x0000000000047947 */ /* 0x000fec0003800000 */
.L_x_15:
[----:B------:R-:W-:-:S07]  /*0d30*/  IMAD R0, R4, 0x800000, R0 ;  /* 0x0080000004007824 */ /* 0x000fce00078e0200 */
.L_x_17:
[----:B------:R-:W-:Y:S05]  /*0d40*/  BSYNC.RECONVERGENT B2 ;  /* 0x0000000000027941 */ /* 0x000fea0003800200 */
.L_x_14:
[----:B------:R-:W-:Y:S05]  /*0d50*/  BRA `(.L_x_18) ;  /* 0x0000000000207947 */ /* 0x000fea0003800000 */
.L_x_13:
[----:B------:R-:W-:-:S04]  /*0d60*/  LOP3.LUT R0, R8, 0x80000000, R7, 0x48, !PT ;  /* 0x8000000008007812 */ /* 0x000fc800078e4807 */
[----:B------:R-:W-:Y:S01]  /*0d70*/  LOP3.LUT R0, R0, 0x7f800000, RZ, 0xfc, !PT ;  /* 0x7f80000000007812 */ /* 0x000fe200078efcff */
[----:B------:R-:W-:Y:S06]  /*0d80*/  BRA `(.L_x_18) ;  /* 0x0000000000147947 */ /* 0x000fec0003800000 */
.L_x_12:
[----:B------:R-:W-:Y:S01]  /*0d90*/  LOP3.LUT R0, R8, 0x80000000, R7, 0x48, !PT ;  /* 0x8000000008007812 */ /* 0x000fe200078e4807 */
[----:B------:R-:W-:Y:S06]  /*0da0*/  BRA `(.L_x_18) ;  /* 0x00000000000c7947 */ /* 0x000fec0003800000 */
.L_x_11:
[----:B------:R-:W0:Y:S01]  /*0db0*/  MUFU.RSQ R0, -QNAN ;  /* 0xffc0000000007908 */ /* 0x000e220000001400 */
[----:B------:R-:W-:Y:S05]  /*0dc0*/  BRA `(.L_x_18) ;  /* 0x0000000000047947 */ /* 0x000fea0003800000 */
.L_x_10:
[----:B------:R-:W-:-:S07]  /*0dd0*/  FADD.FTZ R0, R0, R3 ;  /* 0x0000000300007221 */ /* 0x000fce0000010000 */
.L_x_18:
[----:B------:R-:W-:Y:S05]  /*0de0*/  BSYNC.RECONVERGENT B1 ;  /* 0x0000000000017941 */ /* 0x000fea0003800200 */
.L_x_8:
[----:B------:R-:W-:-:S04]  /*0df0*/  IMAD.MOV.U32 R3, RZ, RZ, 0x0 ;  /* 0x00000000ff037424 */ /* 0x000fc800078e00ff */
[----:B0-----:R-:W-:Y:S05]  /*0e00*/  RET.REL.NODEC R2 `(_Z12add_matricesiiiiPKdPd) ;  /* 0xfffffff0027c7950 */ /* 0x001fea0003c3ffff */
.L_x_19:
[----:B------:R-:W-:-:S00]  /*0e10*/  BRA `(.L_x_19) ;  /* 0xfffffffc00fc7947 */ /* 0x000fc0000383ffff */
[----:B------:R-:W-:-:S00]  /*0e20*/  NOP ;  /* 0x0000000000007918 */ /* 0x000fc00000000000 */
        /* <DEDUP_REMOVED lines=13> */
.L_x_20:


//--------------------- .nv.shared.reserved.0     --------------------------
	.section	.nv.shared.reserved.0,"aw",@nobits
	.weak		__nv_reservedSMEM_offset_0_alias
	.size		__nv_reservedSMEM_offset_0_alias, 0, 64
	.other		__nv_reservedSMEM_offset_0_alias,@"STO_CUDA_RESERVED_SHARED STV_DEFAULT"
__nv_reservedSMEM_offset_0_alias:
	.zero		0
	.zero		64


//--------------------- .nv.constant0._Z12add_matricesiiiiPKdPd --------------------------
	.section	.nv.constant0._Z12add_matricesiiiiPKdPd,"a",@progbits
	.sectionflags	@""
	.align	4
.nv.constant0._Z12add_matricesiiiiPKdPd:
	.zero		928


//--------------------- SYMBOLS --------------------------

	.type		.nv.reservedSmem.offset0,@object
	.size		.nv.reservedSmem.offset0,0x4
